//
// Generated by NVIDIA NVVM Compiler
//
// Compiler Build ID: CL-36424714
// Cuda compilation tools, release 13.0, V13.0.88
// Based on NVVM 20.0.0
//

.version 9.0
.target sm_100
.address_size 64

	// .globl	_Z16printThreadIndexPfii
.extern .func  (.param .b32 func_retval0) vprintf
(
	.param .b64 vprintf_param_0,
	.param .b64 vprintf_param_1
)
;
.global .align 1 .b8 $str[77] = {116, 104, 114, 101, 97, 100, 95, 105, 100, 40, 37, 100, 44, 37, 100, 41, 32, 98, 108, 111, 99, 107, 95, 105, 100, 40, 37, 100, 44, 37, 100, 41, 32, 99, 111, 111, 114, 100, 105, 110, 97, 116, 101, 40, 37, 100, 44, 37, 100, 41, 103, 108, 111, 98, 97, 108, 32, 105, 110, 100, 101, 120, 32, 37, 50, 100, 32, 105, 118, 97, 108, 32, 37, 50, 100, 10};

.visible .entry _Z16printThreadIndexPfii(
	.param .u64 .ptr .align 1 _Z16printThreadIndexPfii_param_0,
	.param .u32 _Z16printThreadIndexPfii_param_1,
	.param .u32 _Z16printThreadIndexPfii_param_2
)
{
	.local .align 8 .b8 	__local_depot0[40];
	.reg .b64 	%SP;
	.reg .b64 	%SPL;
	.reg .b32 	%r<13>;
	.reg .b32 	%f<2>;
	.reg .b64 	%rd<9>;
	.reg .b64 	%fd<2>;

	mov.u64 	%SPL, __local_depot0;
	cvta.local.u64 	%SP, %SPL;
	ld.param.u64 	%rd1, [_Z16printThreadIndexPfii_param_0];
	ld.param.u32 	%r1, [_Z16printThreadIndexPfii_param_1];
	cvta.to.global.u64 	%rd2, %rd1;
	add.u64 	%rd3, %SP, 0;
	add.u64 	%rd4, %SPL, 0;
	mov.u32 	%r2, %tid.x;
	mov.u32 	%r3, %ctaid.x;
	mov.u32 	%r4, %ntid.x;
	mad.lo.s32 	%r5, %r3, %r4, %r2;
	mov.u32 	%r6, %tid.y;
	mov.u32 	%r7, %ctaid.y;
	mov.u32 	%r8, %ntid.y;
	mad.lo.s32 	%r9, %r7, %r8, %r6;
	mad.lo.s32 	%r10, %r1, %r9, %r5;
	mul.wide.u32 	%rd5, %r10, 4;
	add.s64 	%rd6, %rd2, %rd5;
	ld.global.f32 	%f1, [%rd6];
	cvt.f64.f32 	%fd1, %f1;
	st.local.v2.u32 	[%rd4], {%r2, %r6};
	st.local.v2.u32 	[%rd4+8], {%r3, %r7};
	st.local.v2.u32 	[%rd4+16], {%r5, %r9};
	st.local.u32 	[%rd4+24], %r10;
	st.local.f64 	[%rd4+32], %fd1;
	mov.u64 	%rd7, $str;
	cvta.global.u64 	%rd8, %rd7;
	{ // callseq 0, 0
	.param .b64 param0;
	st.param.b64 	[param0], %rd8;
	.param .b64 param1;
	st.param.b64 	[param1], %rd3;
	.param .b32 retval0;
	call.uni (retval0), 
	vprintf, 
	(
	param0, 
	param1
	);
	ld.param.b32 	%r11, [retval0];
	} // callseq 0
	ret;

}


// ===== COMPILED SASS (sm_100) =====

	.target	sm_100

	.elftype	@"ET_EXEC"


//--------------------- .note.nv.tkinfo           --------------------------
	.section	.note.nv.tkinfo,"",@"SHT_NOTE"
	.sectionflags	@"SHF_NOTE_NV_TKINFO"
	.tkinfo
        /*0018*/ 	.word	0x00000002
        /*0030*/ 	.string	""
        /*0030*/ 	.string	"ptxas"
        /*0030*/ 	.string	"Cuda compilation tools, release 13.0, V13.0.88"
        /*0030*/ 	.string	"Build cuda_13.0.r13.0/compiler.36424714_0"
        /*0030*/ 	.string	"-arch sm_100 -m 64 "



//--------------------- .note.nv.cuinfo           --------------------------
	.section	.note.nv.cuinfo,"",@"SHT_NOTE"
	.sectionflags	@"SHF_NOTE_NV_CUINFO"
        /*0018*/ 	.short	0x0002
        /*001a*/ 	.short	0x0064
        /*001c*/ 	.short	0x0082
	.zero		2


//--------------------- .nv.info                  --------------------------
	.section	.nv.info,"",@"SHT_CUDA_INFO"
	.align	4


	//----- nvinfo : EIATTR_REGCOUNT
	.align		4
        /*0000*/ 	.byte	0x04, 0x2f
        /*0002*/ 	.short	(.L_2 - .L_1)
	.align		4
.L_1:
        /*0004*/ 	.word	index@(_Z16printThreadIndexPfii)
        /*0008*/ 	.word	0x00000018


	//----- nvinfo : EIATTR_FRAME_SIZE
	.align		4
.L_2:
        /*000c*/ 	.byte	0x04, 0x11
        /*000e*/ 	.short	(.L_4 - .L_3)
	.align		4
.L_3:
        /*0010*/ 	.word	index@(_Z16printThreadIndexPfii)
        /*0014*/ 	.word	0x00000028


	//----- nvinfo : EIATTR_MIN_STACK_SIZE
	.align		4
.L_4:
        /*0018*/ 	.byte	0x04, 0x12
        /*001a*/ 	.short	(.L_6 - .L_5)
	.align		4
.L_5:
        /*001c*/ 	.word	index@(_Z16printThreadIndexPfii)
        /*0020*/ 	.word	0x00000028
.L_6:


//--------------------- .nv.compat                --------------------------
	.section	.nv.compat,"",@"SHT_CUDA_COMPAT_INFO"
	.align	4
        /*0000*/ 	.byte	0x02, 0x09, 0x00, 0x00, 0x02, 0x02, 0x01, 0x00, 0x02, 0x05, 0x05, 0x00, 0x03, 0x07, 0x01, 0x01
        /*0010*/ 	.byte	0x02, 0x03, 0x00, 0x00, 0x02, 0x06, 0x01, 0x00, 0x04, 0x0b, 0x08, 0x00, 0x09, 0x00, 0x00, 0x00
        /*0020*/ 	.byte	0x00, 0x00, 0x00, 0x00


//--------------------- .nv.info._Z16printThreadIndexPfii --------------------------
	.section	.nv.info._Z16printThreadIndexPfii,"",@"SHT_CUDA_INFO"
	.sectionflags	@""
	.align	4


	//----- nvinfo : EIATTR_CUDA_API_VERSION
	.align		4
        /*0000*/ 	.byte	0x04, 0x37
        /*0002*/ 	.short	(.L_8 - .L_7)
.L_7:
        /*0004*/ 	.word	0x00000082


	//----- nvinfo : EIATTR_KPARAM_INFO
	.align		4
.L_8:
        /*0008*/ 	.byte	0x04, 0x17
        /*000a*/ 	.short	(.L_10 - .L_9)
.L_9:
        /*000c*/ 	.word	0x00000000
        /*0010*/ 	.short	0x0002
        /*0012*/ 	.short	0x000c
        /*0014*/ 	.byte	0x00, 0xf0, 0x11, 0x00


	//----- nvinfo : EIATTR_KPARAM_INFO
	.align		4
.L_10:
        /*0018*/ 	.byte	0x04, 0x17
        /*001a*/ 	.short	(.L_12 - .L_11)
.L_11:
        /*001c*/ 	.word	0x00000000
        /*0020*/ 	.short	0x0001
        /*0022*/ 	.short	0x0008
        /*0024*/ 	.byte	0x00, 0xf0, 0x11, 0x00


	//----- nvinfo : EIATTR_KPARAM_INFO
	.align		4
.L_12:
        /*0028*/ 	.byte	0x04, 0x17
        /*002a*/ 	.short	(.L_14 - .L_13)
.L_13:
        /*002c*/ 	.word	0x00000000
        /*0030*/ 	.short	0x0000
        /*0032*/ 	.short	0x0000
        /*0034*/ 	.byte	0x00, 0xf5, 0x21, 0x00


	//----- nvinfo : EIATTR_SPARSE_MMA_MASK
	.align		4
.L_14:
        /*0038*/ 	.byte	0x03, 0x50
        /*003a*/ 	.short	0x0000


	//----- nvinfo : EIATTR_MAXREG_COUNT
	.align		4
        /*003c*/ 	.byte	0x03, 0x1b
        /*003e*/ 	.short	0x00ff


	//----- nvinfo : EIATTR_EXTERNS
	.align		4
        /*0040*/ 	.byte	0x04, 0x0f
        /*0042*/ 	.short	(.L_16 - .L_15)


	//   ....[0]....
	.align		4
.L_15:
        /*0044*/ 	.word	index@(vprintf)


	//----- nvinfo : EIATTR_MERCURY_ISA_VERSION
	.align		4
.L_16:
        /*0048*/ 	.byte	0x03, 0x5f
        /*004a*/ 	.short	0x0101


	//----- nvinfo : EIATTR_VRC_CTA_INIT_COUNT
	.align		4
        /*004c*/ 	.byte	0x02, 0x4a
	.zero		1
	.zero		1


	//----- nvinfo : EIATTR_SYSCALL_OFFSETS
	.align		4
        /*0050*/ 	.byte	0x04, 0x46
        /*0052*/ 	.short	(.L_18 - .L_17)


	//   ....[0]....
.L_17:
        /*0054*/ 	.word	0x00000200


	//----- nvinfo : EIATTR_EXIT_INSTR_OFFSETS
	.align		4
.L_18:
        /*0058*/ 	.byte	0x04, 0x1c
        /*005a*/ 	.short	(.L_20 - .L_19)


	//   ....[0]....
.L_19:
        /*005c*/ 	.word	0x00000210


	//----- nvinfo : EIATTR_CBANK_PARAM_SIZE
	.align		4
.L_20:
        /*0060*/ 	.byte	0x03, 0x19
        /*0062*/ 	.short	0x0010


	//----- nvinfo : EIATTR_PARAM_CBANK
	.align		4
        /*0064*/ 	.byte	0x04, 0x0a
        /*0066*/ 	.short	(.L_22 - .L_21)
	.align		4
.L_21:
        /*0068*/ 	.word	index@(.nv.constant0._Z16printThreadIndexPfii)
        /*006c*/ 	.short	0x0380
        /*006e*/ 	.short	0x0010


	//----- nvinfo : EIATTR_SW_WAR
	.align		4
.L_22:
        /*0070*/ 	.byte	0x04, 0x36
        /*0072*/ 	.short	(.L_24 - .L_23)
.L_23:
        /*0074*/ 	.word	0x00000008
.L_24:


//--------------------- .nv.callgraph             --------------------------
	.section	.nv.callgraph,"",@"SHT_CUDA_CALLGRAPH"
	.align	4
	.sectionentsize	8
	.align		4
        /*0000*/ 	.word	0x00000000
	.align		4
        /*0004*/ 	.word	0xffffffff
	.align		4
        /*0008*/ 	.word	index@(_Z16printThreadIndexPfii)
	.align		4
        /*000c*/ 	.word	index@(vprintf)
	.align		4
        /*0010*/ 	.word	0x00000000
	.align		4
        /*0014*/ 	.word	0xfffffffe
	.align		4
        /*0018*/ 	.word	0x00000000
	.align		4
        /*001c*/ 	.word	0xfffffffd
	.align		4
        /*0020*/ 	.word	0x00000000
	.align		4
        /*0024*/ 	.word	0xfffffffc


//--------------------- .nv.constant4             --------------------------
	.section	.nv.constant4,"a",@progbits
	.align	8
	.align		8
.nv.constant4:
        /*0000*/ 	.dword	vprintf
	.align		8
        /*0008*/ 	.dword	$str


//--------------------- .text._Z16printThreadIndexPfii --------------------------
	.section	.text._Z16printThreadIndexPfii,"ax",@progbits
	.align	128
        .global         _Z16printThreadIndexPfii
        .type           _Z16printThreadIndexPfii,@function
        .size           _Z16printThreadIndexPfii,(.L_x_2 - _Z16printThreadIndexPfii)
        .other          _Z16printThreadIndexPfii,@"STO_CUDA_ENTRY STV_DEFAULT"
_Z16printThreadIndexPfii:
.text._Z16printThreadIndexPfii:
[----:B------:R-:W0:Y:S01]  /*0000*/  LDC R1, c[0x0][0x37c] ;  /* 0x0000df00ff017b82 */ /* 0x000e220000000800 */
[----:B------:R-:W1:Y:S01]  /*0010*/  S2R R12, SR_TID.X ;  /* 0x00000000000c7919 */ /* 0x000e620000002100 */
[----:B------:R-:W2:Y:S06]  /*0020*/  LDCU UR6, c[0x0][0x2fc] ;  /* 0x00005f80ff0677ac */ /* 0x000eac0008000800 */
[----:B------:R-:W3:Y:S01]  /*0030*/  LDC.64 R4, c[0x0][0x380] ;  /* 0x0000e000ff047b82 */ /* 0x000ee20000000a00 */
[----:B0-----:R-:W-:Y:S01]  /*0040*/  IADD3 R1, PT, PT, R1, -0x28, RZ ;  /* 0xffffffd801017810 */ /* 0x001fe20007ffe0ff */
[----:B------:R-:W0:Y:S01]  /*0050*/  S2R R13, SR_TID.Y ;  /* 0x00000000000d7919 */ /* 0x000e220000002200 */
[----:B------:R-:W1:Y:S01]  /*0060*/  LDCU UR7, c[0x0][0x360] ;  /* 0x00006c00ff0777ac */ /* 0x000e620008000800 */
[----:B------:R-:W1:Y:S01]  /*0070*/  S2R R14, SR_CTAID.X ;  /* 0x00000000000e7919 */ /* 0x000e620000002500 */
[----:B------:R-:W0:Y:S01]  /*0080*/  LDCU UR8, c[0x0][0x364] ;  /* 0x00006c80ff0877ac */ /* 0x000e220008000800 */
[----:B------:R-:W0:Y:S01]  /*0090*/  S2R R15, SR_CTAID.Y ;  /* 0x00000000000f7919 */ /* 0x000e220000002600 */
[----:B------:R-:W4:Y:S01]  /*00a0*/  LDCU UR9, c[0x0][0x388] ;  /* 0x00007100ff0977ac */ /* 0x000f220008000800 */
[----:B------:R-:W5:Y:S01]  /*00b0*/  LDCU.64 UR4, c[0x0][0x358] ;  /* 0x00006b00ff0477ac */ /* 0x000f620008000a00 */
[----:B-1----:R-:W-:-:S02]  /*00c0*/  IMAD R2, R14, UR7, R12 ;  /* 0x000000070e027c24 */ /* 0x002fc4000f8e020c */
[----:B0-----:R-:W-:-:S04]  /*00d0*/  IMAD R3, R15, UR8, R13 ;  /* 0x000000080f037c24 */ /* 0x001fc8000f8e020d */
[----:B----4-:R-:W-:Y:S01]  /*00e0*/  IMAD R0, R3, UR9, R2 ;  /* 0x0000000903007c24 */ /* 0x010fe2000f8e0202 */
[----:B------:R-:W-:Y:S01]  /*00f0*/  MOV R10, 0x0 ;  /* 0x00000000000a7802 */ /* 0x000fe20000000f00 */
[----:B------:R0:W-:Y:S01]  /*0100*/  STL.64 [R1], R12 ;  /* 0x0000000c01007387 */ /* 0x0001e20000100a00 */
[----:B------:R-:W1:Y:S01]  /*0110*/  LDCU.64 UR8, c[0x4][0x8] ;  /* 0x01000100ff0877ac */ /* 0x000e620008000a00 */
[----:B---3--:R-:W-:-:S06]  /*0120*/  IMAD.WIDE.U32 R4, R0, 0x4, R4 ;  /* 0x0000000400047825 */ /* 0x008fcc00078e0004 */
[----:B-----5:R1:W3:Y:S01]  /*0130*/  LDG.E R4, desc[UR4][R4.64] ;  /* 0x0000000404047981 */ /* 0x0202e2000c1e1900 */
[----:B------:R-:W4:Y:S01]  /*0140*/  LDCU UR4, c[0x0][0x2f8] ;  /* 0x00005f00ff0477ac */ /* 0x000f220008000800 */
[----:B------:R-:W0:Y:S02]  /*0150*/  LDC.64 R10, c[0x4][R10] ;  /* 0x010000000a0a7b82 */ /* 0x000e240000000a00 */
[----:B------:R0:W-:Y:S04]  /*0160*/  STL.64 [R1+0x8], R14 ;  /* 0x0000080e01007387 */ /* 0x0001e80000100a00 */
[----:B------:R0:W-:Y:S01]  /*0170*/  STL.64 [R1+0x10], R2 ;  /* 0x0000100201007387 */ /* 0x0001e20000100a00 */
[----:B-1----:R-:W-:-:S03]  /*0180*/  MOV R5, UR9 ;  /* 0x0000000900057c02 */ /* 0x002fc60008000f00 */
[----:B------:R1:W-:Y:S01]  /*0190*/  STL [R1+0x18], R0 ;  /* 0x0000180001007387 */ /* 0x0003e20000100800 */
[----:B----4-:R-:W-:-:S04]  /*01a0*/  IADD3 R6, P0, PT, R1, UR4, RZ ;  /* 0x0000000401067c10 */ /* 0x010fc8000ff1e0ff */
[----:B--2---:R-:W-:Y:S01]  /*01b0*/  IADD3.X R7, PT, PT, RZ, UR6, RZ, P0, !PT ;  /* 0x00000006ff077c10 */ /* 0x004fe200087fe4ff */
[----:B---3--:R2:W3:Y:S02]  /*01c0*/  F2F.F64.F32 R8, R4 ;  /* 0x0000000400087310 */ /* 0x0084e40000201800 */
[----:B--2---:R-:W-:Y:S01]  /*01d0*/  MOV R4, UR8 ;  /* 0x0000000800047c02 */ /* 0x004fe20008000f00 */
[----:B0--3--:R1:W-:Y:S06]  /*01e0*/  STL.64 [R1+0x20], R8 ;  /* 0x0000200801007387 */ /* 0x0093ec0000100a00 */
[----:B------:R-:W-:-:S07]  /*01f0*/  LEPC R20, `(.L_x_0) ;  /* 0x000000001014794e */ /* 0x000fce0000000000 */
[----:B-1----:R-:W-:Y:S05]  /*0200*/  CALL.ABS.NOINC R10 ;  /* 0x000000000a007343 */ /* 0x002fea0003c00000 */
.L_x_0:
[----:B------:R-:W-:Y:S05]  /*0210*/  EXIT ;  /* 0x000000000000794d */ /* 0x000fea0003800000 */
.L_x_1:
[----:B------:R-:W-:-:S00]  /*0220*/  BRA `(.L_x_1) ;  /* 0xfffffffc00fc7947 */ /* 0x000fc0000383ffff */
[----:B------:R-:W-:-:S00]  /*0230*/  NOP ;  /* 0x0000000000007918 */ /* 0x000fc00000000000 */
        /* <DEDUP_REMOVED lines=12> */
.L_x_2:


//--------------------- .nv.global.init           --------------------------
	.section	.nv.global.init,"aw",@progbits
.nv.global.init:
	.type		$str,@object
	.size		$str,(.L_0 - $str)
$str:
        /*0000*/ 	.byte	0x74, 0x68, 0x72, 0x65, 0x61, 0x64, 0x5f, 0x69, 0x64, 0x28, 0x25, 0x64, 0x2c, 0x25, 0x64, 0x29
        /*0010*/ 	.byte	0x20, 0x62, 0x6c, 0x6f, 0x63, 0x6b, 0x5f, 0x69, 0x64, 0x28, 0x25, 0x64, 0x2c, 0x25, 0x64, 0x29
        /*0020*/ 	.byte	0x20, 0x63, 0x6f, 0x6f, 0x72, 0x64, 0x69, 0x6e, 0x61, 0x74, 0x65, 0x28, 0x25, 0x64, 0x2c, 0x25
        /*0030*/ 	.byte	0x64, 0x29, 0x67, 0x6c, 0x6f, 0x62, 0x61, 0x6c, 0x20, 0x69, 0x6e, 0x64, 0x65, 0x78, 0x20, 0x25
        /*0040*/ 	.byte	0x32, 0x64, 0x20, 0x69, 0x76, 0x61, 0x6c, 0x20, 0x25, 0x32, 0x64, 0x0a, 0x00
.L_0:


//--------------------- .nv.shared.reserved.0     --------------------------
	.section	.nv.shared.reserved.0,"aw",@nobits
	.weak		__nv_reservedSMEM_offset_0_alias
	.size		__nv_reservedSMEM_offset_0_alias, 0, 64
	.other		__nv_reservedSMEM_offset_0_alias,@"STO_CUDA_RESERVED_SHARED STV_DEFAULT"
__nv_reservedSMEM_offset_0_alias:
	.zero		0
	.zero		64


//--------------------- .nv.constant0._Z16printThreadIndexPfii --------------------------
	.section	.nv.constant0._Z16printThreadIndexPfii,"a",@progbits
	.sectionflags	@""
	.align	4
.nv.constant0._Z16printThreadIndexPfii:
	.zero		912


//--------------------- SYMBOLS --------------------------

	.type		.nv.reservedSmem.offset0,@object
	.size		.nv.reservedSmem.offset0,0x4
	.type		vprintf,@function
